	.headerflags	@"EF_CUDA_TEXMODE_UNIFIED EF_CUDA_64BIT_ADDRESS EF_CUDA_ACCELERATORS EF_CUDA_SM90 EF_CUDA_VIRTUAL_SM(EF_CUDA_SM90)"
	.elftype	@"ET_EXEC"


//--------------------- .nv.info                  --------------------------
	.section	.nv.info,"",@"SHT_CUDA_INFO"
	.align	4


	//----- nvinfo : EIATTR_REGCOUNT
	.align		4
        /*0000*/ 	.byte	0x04, 0x2f
        /*0002*/ 	.short	(.L_1 - .L_0)
	.align		4
.L_0:
        /*0004*/ 	.word	index@(triton_poi_fused__unsafe_index_add_mul_sub_94)
        /*0008*/ 	.word	0x00000019


	//----- nvinfo : EIATTR_MIN_STACK_SIZE
	.align		4
.L_1:
        /*000c*/ 	.byte	0x04, 0x12
        /*000e*/ 	.short	(.L_3 - .L_2)
	.align		4
.L_2:
        /*0010*/ 	.word	index@(triton_poi_fused__unsafe_index_add_mul_sub_94)
        /*0014*/ 	.word	0x00000000


	//----- nvinfo : EIATTR_FRAME_SIZE
	.align		4
.L_3:
        /*0018*/ 	.byte	0x04, 0x11
        /*001a*/ 	.short	(.L_5 - .L_4)
	.align		4
.L_4:
        /*001c*/ 	.word	index@(triton_poi_fused__unsafe_index_add_mul_sub_94)
        /*0020*/ 	.word	0x00000000


	//----- nvinfo : EIATTR_MIN_STACK_SIZE
	.align		4
.L_5:
        /*0024*/ 	.byte	0x04, 0x12
        /*0026*/ 	.short	(.L_7 - .L_6)
	.align		4
.L_6:
        /*0028*/ 	.word	index@(triton_poi_fused__unsafe_index_add_mul_sub_94)
        /*002c*/ 	.word	0x00000000
.L_7:


//--------------------- .nv.info.triton_poi_fused__unsafe_index_add_mul_sub_94 --------------------------
	.section	.nv.info.triton_poi_fused__unsafe_index_add_mul_sub_94,"",@"SHT_CUDA_INFO"
	.sectionflags	@""
	.align	4


	//----- nvinfo : EIATTR_CUDA_API_VERSION
	.align		4
        /*0000*/ 	.byte	0x04, 0x37
        /*0002*/ 	.short	(.L_9 - .L_8)
.L_8:
        /*0004*/ 	.word	0x0000007c


	//----- nvinfo : EIATTR_KPARAM_INFO
	.align		4
.L_9:
        /*0008*/ 	.byte	0x04, 0x17
        /*000a*/ 	.short	(.L_11 - .L_10)
.L_10:
        /*000c*/ 	.word	0x00000000
        /*0010*/ 	.short	0x0006
        /*0012*/ 	.short	0x0030
        /*0014*/ 	.byte	0x00, 0xf0, 0x11, 0x00


	//----- nvinfo : EIATTR_KPARAM_INFO
	.align		4
.L_11:
        /*0018*/ 	.byte	0x04, 0x17
        /*001a*/ 	.short	(.L_13 - .L_12)
.L_12:
        /*001c*/ 	.word	0x00000000
        /*0020*/ 	.short	0x0005
        /*0022*/ 	.short	0x0028
        /*0024*/ 	.byte	0x00, 0xf4, 0x21, 0x00


	//----- nvinfo : EIATTR_KPARAM_INFO
	.align		4
.L_13:
        /*0028*/ 	.byte	0x04, 0x17
        /*002a*/ 	.short	(.L_15 - .L_14)
.L_14:
        /*002c*/ 	.word	0x00000000
        /*0030*/ 	.short	0x0004
        /*0032*/ 	.short	0x0020
        /*0034*/ 	.byte	0x00, 0xf4, 0x21, 0x00


	//----- nvinfo : EIATTR_KPARAM_INFO
	.align		4
.L_15:
        /*0038*/ 	.byte	0x04, 0x17
        /*003a*/ 	.short	(.L_17 - .L_16)
.L_16:
        /*003c*/ 	.word	0x00000000
        /*0040*/ 	.short	0x0003
        /*0042*/ 	.short	0x0018
        /*0044*/ 	.byte	0x00, 0xf4, 0x21, 0x00


	//----- nvinfo : EIATTR_KPARAM_INFO
	.align		4
.L_17:
        /*0048*/ 	.byte	0x04, 0x17
        /*004a*/ 	.short	(.L_19 - .L_18)
.L_18:
        /*004c*/ 	.word	0x00000000
        /*0050*/ 	.short	0x0002
        /*0052*/ 	.short	0x0010
        /*0054*/ 	.byte	0x00, 0xf4, 0x21, 0x00


	//----- nvinfo : EIATTR_KPARAM_INFO
	.align		4
.L_19:
        /*0058*/ 	.byte	0x04, 0x17
        /*005a*/ 	.short	(.L_21 - .L_20)
.L_20:
        /*005c*/ 	.word	0x00000000
        /*0060*/ 	.short	0x0001
        /*0062*/ 	.short	0x0008
        /*0064*/ 	.byte	0x00, 0xf4, 0x21, 0x00


	//----- nvinfo : EIATTR_KPARAM_INFO
	.align		4
.L_21:
        /*0068*/ 	.byte	0x04, 0x17
        /*006a*/ 	.short	(.L_23 - .L_22)
.L_22:
        /*006c*/ 	.word	0x00000000
        /*0070*/ 	.short	0x0000
        /*0072*/ 	.short	0x0000
        /*0074*/ 	.byte	0x00, 0xf4, 0x21, 0x00


	//----- nvinfo : EIATTR_SPARSE_MMA_MASK
	.align		4
.L_23:
        /*0078*/ 	.byte	0x03, 0x50
        /*007a*/ 	.short	0x0000


	//----- nvinfo : EIATTR_MAXREG_COUNT
	.align		4
        /*007c*/ 	.byte	0x03, 0x1b
        /*007e*/ 	.short	0x00ff


	//----- nvinfo : EIATTR_EXIT_INSTR_OFFSETS
	.align		4
        /*0080*/ 	.byte	0x04, 0x1c
        /*0082*/ 	.short	(.L_25 - .L_24)


	//   ....[0]....
.L_24:
        /*0084*/ 	.word	0x000004e0


	//----- nvinfo : EIATTR_REQNTID
	.align		4
.L_25:
        /*0088*/ 	.byte	0x04, 0x10
        /*008a*/ 	.short	(.L_27 - .L_26)
.L_26:
        /*008c*/ 	.word	0x00000080
        /*0090*/ 	.word	0x00000001
        /*0094*/ 	.word	0x00000001


	//----- nvinfo : EIATTR_CBANK_PARAM_SIZE
	.align		4
.L_27:
        /*0098*/ 	.byte	0x03, 0x19
        /*009a*/ 	.short	0x0034


	//----- nvinfo : EIATTR_PARAM_CBANK
	.align		4
        /*009c*/ 	.byte	0x04, 0x0a
        /*009e*/ 	.short	(.L_29 - .L_28)
	.align		4
.L_28:
        /*00a0*/ 	.word	index@(.nv.constant0.triton_poi_fused__unsafe_index_add_mul_sub_94)
        /*00a4*/ 	.short	0x0210
        /*00a6*/ 	.short	0x0034


	//----- nvinfo : EIATTR_SW_WAR
	.align		4
.L_29:
        /*00a8*/ 	.byte	0x04, 0x36
        /*00aa*/ 	.short	(.L_31 - .L_30)
.L_30:
        /*00ac*/ 	.word	0x00000008
.L_31:


//--------------------- .nv.callgraph             --------------------------
	.section	.nv.callgraph,"",@"SHT_CUDA_CALLGRAPH"
	.align	4
	.sectionentsize	8
	.align		4
        /*0000*/ 	.word	0x00000000
	.align		4
        /*0004*/ 	.word	0xffffffff
	.align		4
        /*0008*/ 	.word	0x00000000
	.align		4
        /*000c*/ 	.word	0xfffffffe
	.align		4
        /*0010*/ 	.word	0x00000000
	.align		4
        /*0014*/ 	.word	0xfffffffd
	.align		4
        /*0018*/ 	.word	0x00000000
	.align		4
        /*001c*/ 	.word	0xfffffffc


//--------------------- .text.triton_poi_fused__unsafe_index_add_mul_sub_94 --------------------------
	.section	.text.triton_poi_fused__unsafe_index_add_mul_sub_94,"ax",@progbits
	.align	128
        .global         triton_poi_fused__unsafe_index_add_mul_sub_94
        .type           triton_poi_fused__unsafe_index_add_mul_sub_94,@function
        .size           triton_poi_fused__unsafe_index_add_mul_sub_94,(.L_x_1 - triton_poi_fused__unsafe_index_add_mul_sub_94)
        .other          triton_poi_fused__unsafe_index_add_mul_sub_94,@"STO_CUDA_ENTRY STV_DEFAULT"
triton_poi_fused__unsafe_index_add_mul_sub_94:
.text.triton_poi_fused__unsafe_index_add_mul_sub_94:
[----:B------:R-:W-:Y:S01]  /*0000*/  LDC R1, c[0x0][0x28] ;  /* 0x00000a00ff017b82 */ /* 0x000fe20000000800 */
[----:B------:R-:W1:Y:S07]  /*0010*/  S2R R0, SR_TID.X ;  /* 0x0000000000007919 */ /* 0x000e6e0000002100 */
[----:B------:R-:W2:Y:S01]  /*0020*/  LDC.64 R14, c[0x0][0x210] ;  /* 0x00008400ff0e7b82 */ /* 0x000ea20000000a00 */
[----:B------:R-:W-:Y:S01]  /*0030*/  ULDC.64 UR4, c[0x0][0x208] ;  /* 0x0000820000047ab9 */ /* 0x000fe20000000a00 */
[----:B------:R-:W-:Y:S01]  /*0040*/  ULDC.64 UR6, c[0x0][0x220] ;  /* 0x0000880000067ab9 */ /* 0x000fe20000000a00 */
[----:B------:R-:W3:Y:S05]  /*0050*/  S2R R3, SR_CTAID.X ;  /* 0x0000000000037919 */ /* 0x000eea0000002500 */
[----:B------:R-:W4:Y:S01]  /*0060*/  LDC.64 R8, c[0x0][0x218] ;  /* 0x00008600ff087b82 */ /* 0x000f220000000a00 */
[----:B-1----:R-:W-:-:S05]  /*0070*/  IMAD.SHL.U32 R0, R0, 0x2, RZ ;  /* 0x0000000200007824 */ /* 0x002fca00078e00ff */
[----:B------:R-:W-:-:S05]  /*0080*/  LOP3.LUT R0, R0, 0xfe, RZ, 0xc0, !PT ;  /* 0x000000fe00007812 */ /* 0x000fca00078ec0ff */
[----:B---3--:R-:W-:-:S05]  /*0090*/  IMAD R0, R3, 0x100, R0 ;  /* 0x0000010003007824 */ /* 0x008fca00078e0200 */
[----:B------:R-:W-:-:S04]  /*00a0*/  SHF.R.S32.HI R5, RZ, 0x1f, R0 ;  /* 0x0000001fff057819 */ /* 0x000fc80000011400 */
[----:B------:R-:W-:-:S04]  /*00b0*/  LEA.HI R2, R5, R0, RZ, 0x3 ;  /* 0x0000000005027211 */ /* 0x000fc800078f18ff */
[----:B------:R-:W-:Y:S02]  /*00c0*/  SHF.R.S32.HI R4, RZ, 0x3, R2 ;  /* 0x00000003ff047819 */ /* 0x000fe40000011402 */
[----:B------:R-:W-:Y:S02]  /*00d0*/  LOP3.LUT R7, R2, 0xfffffff8, RZ, 0xc0, !PT ;  /* 0xfffffff802077812 */ /* 0x000fe400078ec0ff */
[----:B------:R-:W-:-:S04]  /*00e0*/  LEA.HI R5, R4, R4, RZ, 0x3 ;  /* 0x0000000404057211 */ /* 0x000fc800078f18ff */
[----:B------:R-:W-:-:S05]  /*00f0*/  LOP3.LUT R5, R5, 0xfffffff8, RZ, 0xc0, !PT ;  /* 0xfffffff805057812 */ /* 0x000fca00078ec0ff */
[----:B------:R-:W-:-:S04]  /*0100*/  IMAD.IADD R5, R4, 0x1, -R5 ;  /* 0x0000000104057824 */ /* 0x000fc800078e0a05 */
[----:B--2---:R-:W-:Y:S02]  /*0110*/  IMAD.WIDE R14, R5, 0x8, R14 ;  /* 0x00000008050e7825 */ /* 0x004fe400078e020e */
[----:B------:R-:W1:Y:S04]  /*0120*/  LDC.64 R4, c[0x0][0x228] ;  /* 0x00008a00ff047b82 */ /* 0x000e680000000a00 */
[----:B------:R-:W2:Y:S01]  /*0130*/  LDG.E.EL.64 R14, desc[UR4][R14.64] ;  /* 0x000000040e0e7981 */ /* 0x000ea2000c2e1b00 */
[----:B------:R-:W-:-:S04]  /*0140*/  IMAD.IADD R12, R0, 0x1, -R7 ;  /* 0x00000001000c7824 */ /* 0x000fc800078e0a07 */
[----:B----4-:R-:W-:-:S06]  /*0150*/  IMAD.WIDE R8, R12, 0x8, R8 ;  /* 0x000000080c087825 */ /* 0x010fcc00078e0208 */
[----:B------:R-:W3:Y:S01]  /*0160*/  LDG.E.EL.128 R8, desc[UR4][R8.64] ;  /* 0x0000000408087981 */ /* 0x000ee2000c2e1d00 */
[----:B-1----:R-:W-:-:S06]  /*0170*/  IMAD.WIDE R4, R12, 0x8, R4 ;  /* 0x000000080c047825 */ /* 0x002fcc00078e0204 */
[----:B------:R-:W4:Y:S01]  /*0180*/  LDG.E.EL.128 R4, desc[UR4][R4.64] ;  /* 0x0000000404047981 */ /* 0x000f22000c2e1d00 */
[----:B------:R-:W-:-:S04]  /*0190*/  SHF.R.S32.HI R3, RZ, 0x17, R3 ;  /* 0x00000017ff037819 */ /* 0x000fc80000011403 */
[----:B------:R-:W-:-:S04]  /*01a0*/  SGXT R3, R3, 0x1 ;  /* 0x000000010303781a */ /* 0x000fc80000000200 */
[----:B------:R-:W-:Y:S02]  /*01b0*/  LEA.HI R3, R3, R0, RZ, 0x6 ;  /* 0x0000000003037211 */ /* 0x000fe400078f30ff */
[----:B--2---:R-:W-:-:S04]  /*01c0*/  SHF.R.U32.HI R13, RZ, 0x1d, R15 ;  /* 0x0000001dff0d7819 */ /* 0x004fc8000001160f */
[----:B------:R-:W-:-:S04]  /*01d0*/  LOP3.LUT R13, R13, 0x4, RZ, 0xc0, !PT ;  /* 0x000000040d0d7812 */ /* 0x000fc800078ec0ff */
[----:B------:R-:W-:Y:S02]  /*01e0*/  IADD3 R16, P0, R14, R13, RZ ;  /* 0x0000000d0e107210 */ /* 0x000fe40007f1e0ff */
[----:B---3--:R-:W-:-:S03]  /*01f0*/  SHF.R.U32.HI R19, RZ, 0x1b, R9 ;  /* 0x0000001bff137819 */ /* 0x008fc60000011609 */
[----:B------:R-:W-:Y:S01]  /*0200*/  IMAD.X R13, RZ, RZ, R15, P0 ;  /* 0x000000ffff0d7224 */ /* 0x000fe200000e060f */
[----:B------:R-:W-:Y:S01]  /*0210*/  LEA R2, P0, R8, UR6, 0x2 ;  /* 0x0000000608027c11 */ /* 0x000fe2000f8010ff */
[----:B------:R-:W-:Y:S01]  /*0220*/  IMAD.SHL.U32 R14, R16, 0x10, RZ ;  /* 0x00000010100e7824 */ /* 0x000fe200078e00ff */
[----:B------:R-:W-:Y:S02]  /*0230*/  SHF.R.U32.HI R15, RZ, 0x1b, R11 ;  /* 0x0000001bff0f7819 */ /* 0x000fe4000001160b */
[----:B------:R-:W-:Y:S02]  /*0240*/  LEA R17, P1, R10, UR6, 0x2 ;  /* 0x000000060a117c11 */ /* 0x000fe4000f8210ff */
[----:B------:R-:W-:Y:S02]  /*0250*/  LEA.HI.X R18, R8, UR7, R9, 0x2, P0 ;  /* 0x0000000708127c11 */ /* 0x000fe400080f1409 */
[----:B------:R-:W-:Y:S02]  /*0260*/  SHF.L.U64.HI R13, R16, 0x4, R13 ;  /* 0x00000004100d7819 */ /* 0x000fe4000001020d */
[----:B------:R-:W-:-:S02]  /*0270*/  LOP3.LUT R15, R15, 0x10, RZ, 0xc0, !PT ;  /* 0x000000100f0f7812 */ /* 0x000fc400078ec0ff */
[----:B----4-:R-:W-:Y:S02]  /*0280*/  LEA R9, P4, R4, UR6, 0x2 ;  /* 0x0000000604097c11 */ /* 0x010fe4000f8810ff */
[----:B------:R-:W-:Y:S02]  /*0290*/  LEA.HI.X R16, R10, UR7, R11, 0x2, P1 ;  /* 0x000000070a107c11 */ /* 0x000fe400088f140b */
[--C-:B------:R-:W-:Y:S02]  /*02a0*/  SHF.R.U32.HI R11, RZ, 0x1b, R5.reuse ;  /* 0x0000001bff0b7819 */ /* 0x100fe40000011605 */
[----:B------:R-:W-:Y:S02]  /*02b0*/  LEA.HI.X R20, R4, UR7, R5, 0x2, P4 ;  /* 0x0000000704147c11 */ /* 0x000fe4000a0f1405 */
[----:B------:R-:W1:Y:S01]  /*02c0*/  LDC.64 R4, c[0x0][0x230] ;  /* 0x00008c00ff047b82 */ /* 0x000e620000000a00 */
[----:B------:R-:W-:Y:S02]  /*02d0*/  IADD3 R8, P2, P3, R14, R17, R15 ;  /* 0x000000110e087210 */ /* 0x000fe40007b5e00f */
[----:B------:R-:W-:-:S02]  /*02e0*/  LOP3.LUT R19, R19, 0x10, RZ, 0xc0, !PT ;  /* 0x0000001013137812 */ /* 0x000fc400078ec0ff */
[----:B------:R-:W-:Y:S02]  /*02f0*/  LEA R15, P4, R6, UR6, 0x2 ;  /* 0x00000006060f7c11 */ /* 0x000fe4000f8810ff */
[----:B------:R-:W-:Y:S02]  /*0300*/  SHF.R.U32.HI R10, RZ, 0x1b, R7 ;  /* 0x0000001bff0a7819 */ /* 0x000fe40000011607 */
[----:B------:R-:W-:Y:S02]  /*0310*/  LOP3.LUT R11, R11, 0x10, RZ, 0xc0, !PT ;  /* 0x000000100b0b7812 */ /* 0x000fe400078ec0ff */
[----:B------:R-:W-:Y:S02]  /*0320*/  IADD3 R2, P0, P1, R14, R2, R19 ;  /* 0x000000020e027210 */ /* 0x000fe4000791e013 */
[----:B------:R-:W-:Y:S02]  /*0330*/  LEA.HI.X R22, R6, UR7, R7, 0x2, P4 ;  /* 0x0000000706167c11 */ /* 0x000fe4000a0f1407 */
[----:B------:R-:W-:-:S02]  /*0340*/  LOP3.LUT R7, R10, 0x10, RZ, 0xc0, !PT ;  /* 0x000000100a077812 */ /* 0x000fc400078ec0ff */
[C---:B------:R-:W-:Y:S02]  /*0350*/  IADD3 R6, P4, P5, R14.reuse, R9, R11 ;  /* 0x000000090e067210 */ /* 0x040fe40007d9e00b */
[----:B------:R-:W-:Y:S02]  /*0360*/  SHF.R.S32.HI R11, RZ, 0x6, R3 ;  /* 0x00000006ff0b7819 */ /* 0x000fe40000011403 */
[----:B------:R-:W-:Y:S02]  /*0370*/  IADD3.X R3, R13, R18, RZ, P0, P1 ;  /* 0x000000120d037210 */ /* 0x000fe400007e24ff */
[----:B------:R-:W-:Y:S01]  /*0380*/  IADD3 R10, P0, P1, R14, R15, R7 ;  /* 0x0000000f0e0a7210 */ /* 0x000fe2000791e007 */
[----:B------:R-:W-:Y:S01]  /*0390*/  IMAD.SHL.U32 R15, R11, 0x10, RZ ;  /* 0x000000100b0f7824 */ /* 0x000fe200078e00ff */
[C---:B------:R-:W-:Y:S02]  /*03a0*/  IADD3.X R9, R13.reuse, R16, RZ, P2, P3 ;  /* 0x000000100d097210 */ /* 0x040fe400017e64ff */
[----:B------:R-:W-:Y:S01]  /*03b0*/  IADD3.X R7, R13, R20, RZ, P4, P5 ;  /* 0x000000140d077210 */ /* 0x000fe200027ea4ff */
[----:B------:R-:W-:Y:S01]  /*03c0*/  IMAD.WIDE R2, R15, 0x4, R2 ;  /* 0x000000040f027825 */ /* 0x000fe200078e0202 */
[----:B------:R-:W-:-:S03]  /*03d0*/  IADD3.X R11, R13, R22, RZ, P0, P1 ;  /* 0x000000160d0b7210 */ /* 0x000fc600007e24ff */
[C---:B------:R-:W-:Y:S02]  /*03e0*/  IMAD.WIDE R8, R15.reuse, 0x4, R8 ;  /* 0x000000040f087825 */ /* 0x040fe400078e0208 */
[----:B------:R-:W2:Y:S02]  /*03f0*/  LDG.E.EL R3, desc[UR4][R2.64] ;  /* 0x0000000402037981 */ /* 0x000ea4000c2e1900 */
[C---:B------:R-:W-:Y:S02]  /*0400*/  IMAD.WIDE R6, R15.reuse, 0x4, R6 ;  /* 0x000000040f067825 */ /* 0x040fe400078e0206 */
[----:B------:R-:W3:Y:S02]  /*0410*/  LDG.E.EL R8, desc[UR4][R8.64] ;  /* 0x0000000408087981 */ /* 0x000ee4000c2e1900 */
[----:B------:R-:W-:Y:S02]  /*0420*/  IMAD.WIDE R10, R15, 0x4, R10 ;  /* 0x000000040f0a7825 */ /* 0x000fe400078e020a */
[----:B------:R-:W2:Y:S02]  /*0430*/  LDG.E.EL R6, desc[UR4][R6.64] ;  /* 0x0000000406067981 */ /* 0x000ea4000c2e1900 */
[----:B-1----:R-:W-:-:S02]  /*0440*/  IMAD.WIDE R4, R12, 0x4, R4 ;  /* 0x000000040c047825 */ /* 0x002fc400078e0204 */
[----:B------:R-:W3:Y:S01]  /*0450*/  LDG.E.EL R11, desc[UR4][R10.64] ;  /* 0x000000040a0b7981 */ /* 0x000ee2000c2e1900 */
[----:B------:R-:W1:Y:S03]  /*0460*/  LDC.64 R12, c[0x0][0x238] ;  /* 0x00008e00ff0c7b82 */ /* 0x000e660000000a00 */
[----:B------:R-:W4:Y:S01]  /*0470*/  LDG.E.EL.64 R4, desc[UR4][R4.64] ;  /* 0x0000000404047981 */ /* 0x000f22000c2e1b00 */
[----:B-1----:R-:W-:-:S04]  /*0480*/  IMAD.WIDE R12, R0, 0x4, R12 ;  /* 0x00000004000c7825 */ /* 0x002fc800078e020c */
[----:B--2---:R-:W-:Y:S01]  /*0490*/  FADD R14, -R3, R6 ;  /* 0x00000006030e7221 */ /* 0x004fe20000000100 */
[----:B---3--:R-:W-:-:S03]  /*04a0*/  FADD R15, -R8, R11 ;  /* 0x0000000b080f7221 */ /* 0x008fc60000000100 */
[----:B----4-:R-:W-:Y:S01]  /*04b0*/  FFMA R14, R4, R14, R3 ;  /* 0x0000000e040e7223 */ /* 0x010fe20000000003 */
[----:B------:R-:W-:-:S05]  /*04c0*/  FFMA R15, R5, R15, R8 ;  /* 0x0000000f050f7223 */ /* 0x000fca0000000008 */
[----:B------:R-:W-:Y:S01]  /*04d0*/  STG.E.64 desc[UR4][R12.64], R14 ;  /* 0x0000000e0c007986 */ /* 0x000fe2000c101b04 */
[----:B------:R-:W-:Y:S05]  /*04e0*/  EXIT ;  /* 0x000000000000794d */ /* 0x000fea0003800000 */
.L_x_0:
[----:B------:R-:W-:-:S00]  /*04f0*/  BRA `(.L_x_0) ;  /* 0xfffffffc00fc7947 */ /* 0x000fc0000383ffff */
[----:B------:R-:W-:-:S00]  /*0500*/  NOP ;  /* 0x0000000000007918 */ /* 0x000fc00000000000 */
[----:B------:R-:W-:-:S00]  /*0510*/  NOP ;  /* 0x0000000000007918 */ /* 0x000fc00000000000 */
[----:B------:R-:W-:-:S00]  /*0520*/  NOP ;  /* 0x0000000000007918 */ /* 0x000fc00000000000 */
[----:B------:R-:W-:-:S00]  /*0530*/  NOP ;  /* 0x0000000000007918 */ /* 0x000fc00000000000 */
[----:B------:R-:W-:-:S00]  /*0540*/  NOP ;  /* 0x0000000000007918 */ /* 0x000fc00000000000 */
[----:B------:R-:W-:-:S00]  /*0550*/  NOP ;  /* 0x0000000000007918 */ /* 0x000fc00000000000 */
[----:B------:R-:W-:-:S00]  /*0560*/  NOP ;  /* 0x0000000000007918 */ /* 0x000fc00000000000 */
[----:B------:R-:W-:-:S00]  /*0570*/  NOP ;  /* 0x0000000000007918 */ /* 0x000fc00000000000 */
.L_x_1:


//--------------------- .nv.constant0.triton_poi_fused__unsafe_index_add_mul_sub_94 --------------------------
	.section	.nv.constant0.triton_poi_fused__unsafe_index_add_mul_sub_94,"a",@progbits
	.sectionflags	@""
	.align	4
.nv.constant0.triton_poi_fused__unsafe_index_add_mul_sub_94:
	.zero		580
